//
// Generated by NVIDIA NVVM Compiler
//
// Compiler Build ID: CL-36424714
// Cuda compilation tools, release 13.0, V13.0.88
// Based on NVVM 20.0.0
//

.version 9.0
.target sm_100
.address_size 64

	// .globl	_Z16life_step_kernelILi32ELi32EEvPKhPhi
// _ZZ16life_step_kernelILi32ELi32EEvPKhPhiE4tile has been demoted

.visible .entry _Z16life_step_kernelILi32ELi32EEvPKhPhi(
	.param .u64 .ptr .align 1 _Z16life_step_kernelILi32ELi32EEvPKhPhi_param_0,
	.param .u64 .ptr .align 1 _Z16life_step_kernelILi32ELi32EEvPKhPhi_param_1,
	.param .u32 _Z16life_step_kernelILi32ELi32EEvPKhPhi_param_2
)
.maxntid 1024
.minnctapersm 2
{
	.reg .pred 	%p<47>;
	.reg .b16 	%rs<51>;
	.reg .b32 	%r<59>;
	.reg .b64 	%rd<28>;
	// demoted variable
	.shared .align 1 .b8 _ZZ16life_step_kernelILi32ELi32EEvPKhPhiE4tile[1156];
	ld.param.u64 	%rd5, [_Z16life_step_kernelILi32ELi32EEvPKhPhi_param_0];
	ld.param.u64 	%rd4, [_Z16life_step_kernelILi32ELi32EEvPKhPhi_param_1];
	ld.param.u32 	%r12, [_Z16life_step_kernelILi32ELi32EEvPKhPhi_param_2];
	cvta.to.global.u64 	%rd1, %rd5;
	mov.u32 	%r13, %ctaid.x;
	shl.b32 	%r14, %r13, 5;
	mov.u32 	%r1, %tid.x;
	add.s32 	%r2, %r14, %r1;
	mov.u32 	%r15, %ctaid.y;
	shl.b32 	%r16, %r15, 5;
	mov.u32 	%r3, %tid.y;
	add.s32 	%r17, %r16, %r3;
	max.s32 	%r18, %r2, %r17;
	setp.lt.s32 	%p1, %r18, %r12;
	setp.ge.s32 	%p4, %r18, %r12;
	mov.b16 	%rs42, 0;
	@%p4 bra 	$L__BB0_2;
	mad.lo.s32 	%r19, %r12, %r17, %r2;
	cvt.s64.s32 	%rd6, %r19;
	add.s64 	%rd7, %rd1, %rd6;
	ld.global.nc.u8 	%rs20, [%rd7];
	cvt.u16.u8 	%rs42, %rs20;
$L__BB0_2:
	mov.u32 	%r20, _ZZ16life_step_kernelILi32ELi32EEvPKhPhiE4tile;
	mad.lo.s32 	%r5, %r3, 34, %r20;
	add.s32 	%r6, %r5, 34;
	add.s32 	%r7, %r6, %r1;
	st.shared.u8 	[%r7+1], %rs42;
	setp.ne.s32 	%p5, %r3, 0;
	@%p5 bra 	$L__BB0_6;
	setp.ge.s32 	%p10, %r2, %r12;
	setp.eq.s32 	%p11, %r17, 0;
	mov.b16 	%rs43, 0;
	or.pred  	%p12, %p11, %p10;
	@%p12 bra 	$L__BB0_5;
	add.s32 	%r25, %r17, -1;
	mad.lo.s32 	%r26, %r12, %r25, %r2;
	cvt.s64.s32 	%rd10, %r26;
	add.s64 	%rd11, %rd1, %rd10;
	ld.global.nc.u8 	%rs24, [%rd11];
	cvt.u16.u8 	%rs43, %rs24;
$L__BB0_5:
	add.s32 	%r28, %r20, %r1;
	st.shared.u8 	[%r28+1], %rs43;
	mov.pred 	%p45, 0;
	bra.uni 	$L__BB0_10;
$L__BB0_6:
	setp.ne.s32 	%p7, %r3, 31;
	mov.pred 	%p45, 0;
	@%p7 bra 	$L__BB0_10;
	add.s32 	%r8, %r17, 1;
	mov.b16 	%rs44, 0;
	max.s32 	%r21, %r8, %r2;
	setp.ge.s32 	%p8, %r21, %r12;
	@%p8 bra 	$L__BB0_9;
	mad.lo.s32 	%r22, %r12, %r8, %r2;
	cvt.s64.s32 	%rd8, %r22;
	add.s64 	%rd9, %rd1, %rd8;
	ld.global.nc.u8 	%rs22, [%rd9];
	cvt.u16.u8 	%rs44, %rs22;
$L__BB0_9:
	add.s32 	%r24, %r20, %r1;
	st.shared.u8 	[%r24+1123], %rs44;
	mov.pred 	%p45, -1;
$L__BB0_10:
	setp.ne.s32 	%p14, %r1, 0;
	@%p14 bra 	$L__BB0_14;
	setp.ge.s32 	%p19, %r17, %r12;
	setp.lt.s32 	%p20, %r2, 1;
	mov.b16 	%rs45, 0;
	or.pred  	%p21, %p20, %p19;
	@%p21 bra 	$L__BB0_13;
	mad.lo.s32 	%r32, %r12, %r17, %r2;
	add.s32 	%r33, %r32, -1;
	cvt.u64.u32 	%rd16, %r33;
	add.s64 	%rd17, %rd1, %rd16;
	ld.global.nc.u8 	%rs28, [%rd17];
	cvt.u16.u8 	%rs45, %rs28;
$L__BB0_13:
	st.shared.u8 	[%r6], %rs45;
	mov.pred 	%p46, 0;
	bra.uni 	$L__BB0_18;
$L__BB0_14:
	setp.ne.s32 	%p16, %r1, 31;
	mov.pred 	%p46, 0;
	@%p16 bra 	$L__BB0_18;
	add.s32 	%r29, %r2, 1;
	max.s32 	%r30, %r29, %r17;
	setp.ge.s32 	%p17, %r30, %r12;
	mov.b16 	%rs46, 0;
	@%p17 bra 	$L__BB0_17;
	mul.lo.s32 	%r31, %r12, %r17;
	cvt.s64.s32 	%rd12, %r31;
	cvt.s64.s32 	%rd13, %r2;
	add.s64 	%rd14, %rd12, %rd13;
	add.s64 	%rd15, %rd1, %rd14;
	ld.global.nc.u8 	%rs26, [%rd15+1];
	cvt.u16.u8 	%rs46, %rs26;
$L__BB0_17:
	st.shared.u8 	[%r5+67], %rs46;
	mov.pred 	%p46, -1;
$L__BB0_18:
	or.b32  	%r34, %r1, %r3;
	setp.ne.s32 	%p23, %r34, 0;
	add.s32 	%r35, %r17, -1;
	mul.lo.s32 	%r36, %r12, %r35;
	cvt.s64.s32 	%rd18, %r36;
	cvt.s64.s32 	%rd2, %r2;
	add.s64 	%rd19, %rd2, %rd18;
	add.s64 	%rd3, %rd1, %rd19;
	@%p23 bra 	$L__BB0_22;
	setp.lt.s32 	%p24, %r2, 1;
	setp.eq.s32 	%p25, %r17, 0;
	mov.b16 	%rs47, 0;
	or.pred  	%p26, %p24, %p25;
	@%p26 bra 	$L__BB0_21;
	ld.global.nc.u8 	%rs30, [%rd3+-1];
	cvt.u16.u8 	%rs47, %rs30;
$L__BB0_21:
	st.shared.u8 	[_ZZ16life_step_kernelILi32ELi32EEvPKhPhiE4tile], %rs47;
$L__BB0_22:
	setp.ne.s32 	%p27, %r3, 0;
	not.pred 	%p28, %p46;
	or.pred  	%p29, %p27, %p28;
	@%p29 bra 	$L__BB0_26;
	add.s32 	%r37, %r2, 1;
	setp.ge.s32 	%p30, %r37, %r12;
	setp.eq.s32 	%p31, %r17, 0;
	mov.b16 	%rs48, 0;
	or.pred  	%p32, %p30, %p31;
	@%p32 bra 	$L__BB0_25;
	ld.global.nc.u8 	%rs32, [%rd3+1];
	cvt.u16.u8 	%rs48, %rs32;
$L__BB0_25:
	st.shared.u8 	[_ZZ16life_step_kernelILi32ELi32EEvPKhPhiE4tile+33], %rs48;
$L__BB0_26:
	setp.ne.s32 	%p33, %r1, 0;
	not.pred 	%p34, %p45;
	or.pred  	%p35, %p33, %p34;
	@%p35 bra 	$L__BB0_30;
	add.s32 	%r9, %r17, 1;
	setp.lt.s32 	%p36, %r2, 1;
	setp.ge.s32 	%p37, %r9, %r12;
	mov.b16 	%rs49, 0;
	or.pred  	%p38, %p36, %p37;
	@%p38 bra 	$L__BB0_29;
	mad.lo.s32 	%r38, %r12, %r9, %r2;
	add.s32 	%r39, %r38, -1;
	cvt.u64.u32 	%rd20, %r39;
	add.s64 	%rd21, %rd1, %rd20;
	ld.global.nc.u8 	%rs34, [%rd21];
	cvt.u16.u8 	%rs49, %rs34;
$L__BB0_29:
	st.shared.u8 	[_ZZ16life_step_kernelILi32ELi32EEvPKhPhiE4tile+1122], %rs49;
$L__BB0_30:
	and.pred  	%p39, %p45, %p46;
	not.pred 	%p40, %p39;
	@%p40 bra 	$L__BB0_34;
	add.s32 	%r40, %r2, 1;
	add.s32 	%r10, %r17, 1;
	max.s32 	%r41, %r40, %r10;
	setp.ge.s32 	%p41, %r41, %r12;
	mov.b16 	%rs50, 0;
	@%p41 bra 	$L__BB0_33;
	mul.lo.s32 	%r42, %r12, %r10;
	cvt.s64.s32 	%rd22, %r42;
	add.s64 	%rd23, %rd22, %rd2;
	add.s64 	%rd24, %rd1, %rd23;
	ld.global.nc.u8 	%rs36, [%rd24+1];
	cvt.u16.u8 	%rs50, %rs36;
$L__BB0_33:
	st.shared.u8 	[_ZZ16life_step_kernelILi32ELi32EEvPKhPhiE4tile+1155], %rs50;
$L__BB0_34:
	bar.sync 	0;
	not.pred 	%p42, %p1;
	@%p42 bra 	$L__BB0_36;
	ld.shared.u8 	%r43, [%r7+-34];
	ld.shared.u8 	%r44, [%r7+-33];
	add.s32 	%r45, %r44, %r43;
	ld.shared.u8 	%r46, [%r7+-32];
	add.s32 	%r47, %r45, %r46;
	ld.shared.u8 	%r48, [%r7];
	add.s32 	%r49, %r47, %r48;
	ld.shared.u8 	%r50, [%r7+2];
	add.s32 	%r51, %r49, %r50;
	ld.shared.u8 	%r52, [%r7+34];
	add.s32 	%r53, %r51, %r52;
	ld.shared.u8 	%r54, [%r7+35];
	add.s32 	%r55, %r53, %r54;
	ld.shared.u8 	%r56, [%r7+36];
	add.s32 	%r57, %r55, %r56;
	ld.shared.u8 	%rs37, [%r7+1];
	setp.eq.s32 	%p43, %r57, 3;
	selp.u16 	%rs38, 1, 0, %p43;
	setp.eq.s32 	%p44, %r57, 2;
	and.b16  	%rs39, %rs37, 1;
	selp.b16 	%rs40, %rs39, 0, %p44;
	or.b16  	%rs41, %rs40, %rs38;
	mad.lo.s32 	%r58, %r12, %r17, %r2;
	cvt.s64.s32 	%rd25, %r58;
	cvta.to.global.u64 	%rd26, %rd4;
	add.s64 	%rd27, %rd26, %rd25;
	st.global.u8 	[%rd27], %rs41;
$L__BB0_36:
	ret;

}


// ===== COMPILED SASS (sm_100) =====

	.target	sm_100

	.elftype	@"ET_EXEC"


//--------------------- .note.nv.tkinfo           --------------------------
	.section	.note.nv.tkinfo,"",@"SHT_NOTE"
	.sectionflags	@"SHF_NOTE_NV_TKINFO"
	.tkinfo
        /*0018*/ 	.word	0x00000002
        /*0030*/ 	.string	""
        /*0030*/ 	.string	"ptxas"
        /*0030*/ 	.string	"Cuda compilation tools, release 13.0, V13.0.88"
        /*0030*/ 	.string	"Build cuda_13.0.r13.0/compiler.36424714_0"
        /*0030*/ 	.string	"-arch sm_100 -m 64 "



//--------------------- .note.nv.cuinfo           --------------------------
	.section	.note.nv.cuinfo,"",@"SHT_NOTE"
	.sectionflags	@"SHF_NOTE_NV_CUINFO"
        /*0018*/ 	.short	0x0002
        /*001a*/ 	.short	0x0064
        /*001c*/ 	.short	0x0082
	.zero		2


//--------------------- .nv.info                  --------------------------
	.section	.nv.info,"",@"SHT_CUDA_INFO"
	.align	4


	//----- nvinfo : EIATTR_REGCOUNT
	.align		4
        /*0000*/ 	.byte	0x04, 0x2f
        /*0002*/ 	.short	(.L_1 - .L_0)
	.align		4
.L_0:
        /*0004*/ 	.word	index@(_Z16life_step_kernelILi32ELi32EEvPKhPhi)
        /*0008*/ 	.word	0x0000000f


	//----- nvinfo : EIATTR_FRAME_SIZE
	.align		4
.L_1:
        /*000c*/ 	.byte	0x04, 0x11
        /*000e*/ 	.short	(.L_3 - .L_2)
	.align		4
.L_2:
        /*0010*/ 	.word	index@(_Z16life_step_kernelILi32ELi32EEvPKhPhi)
        /*0014*/ 	.word	0x00000000


	//----- nvinfo : EIATTR_MIN_STACK_SIZE
	.align		4
.L_3:
        /*0018*/ 	.byte	0x04, 0x12
        /*001a*/ 	.short	(.L_5 - .L_4)
	.align		4
.L_4:
        /*001c*/ 	.word	index@(_Z16life_step_kernelILi32ELi32EEvPKhPhi)
        /*0020*/ 	.word	0x00000000
.L_5:


//--------------------- .nv.compat                --------------------------
	.section	.nv.compat,"",@"SHT_CUDA_COMPAT_INFO"
	.align	4
        /*0000*/ 	.byte	0x02, 0x09, 0x00, 0x00, 0x02, 0x02, 0x01, 0x00, 0x02, 0x05, 0x05, 0x00, 0x03, 0x07, 0x01, 0x01
        /*0010*/ 	.byte	0x02, 0x03, 0x00, 0x00, 0x02, 0x06, 0x01, 0x00, 0x04, 0x0b, 0x08, 0x00, 0x09, 0x00, 0x00, 0x00
        /*0020*/ 	.byte	0x00, 0x00, 0x00, 0x00


//--------------------- .nv.info._Z16life_step_kernelILi32ELi32EEvPKhPhi --------------------------
	.section	.nv.info._Z16life_step_kernelILi32ELi32EEvPKhPhi,"",@"SHT_CUDA_INFO"
	.sectionflags	@""
	.align	4


	//----- nvinfo : EIATTR_CUDA_API_VERSION
	.align		4
        /*0000*/ 	.byte	0x04, 0x37
        /*0002*/ 	.short	(.L_7 - .L_6)
.L_6:
        /*0004*/ 	.word	0x00000082


	//----- nvinfo : EIATTR_KPARAM_INFO
	.align		4
.L_7:
        /*0008*/ 	.byte	0x04, 0x17
        /*000a*/ 	.short	(.L_9 - .L_8)
.L_8:
        /*000c*/ 	.word	0x00000000
        /*0010*/ 	.short	0x0002
        /*0012*/ 	.short	0x0010
        /*0014*/ 	.byte	0x00, 0xf0, 0x11, 0x00


	//----- nvinfo : EIATTR_KPARAM_INFO
	.align		4
.L_9:
        /*0018*/ 	.byte	0x04, 0x17
        /*001a*/ 	.short	(.L_11 - .L_10)
.L_10:
        /*001c*/ 	.word	0x00000000
        /*0020*/ 	.short	0x0001
        /*0022*/ 	.short	0x0008
        /*0024*/ 	.byte	0x00, 0xf5, 0x21, 0x00


	//----- nvinfo : EIATTR_KPARAM_INFO
	.align		4
.L_11:
        /*0028*/ 	.byte	0x04, 0x17
        /*002a*/ 	.short	(.L_13 - .L_12)
.L_12:
        /*002c*/ 	.word	0x00000000
        /*0030*/ 	.short	0x0000
        /*0032*/ 	.short	0x0000
        /*0034*/ 	.byte	0x00, 0xf5, 0x21, 0x00


	//----- nvinfo : EIATTR_SPARSE_MMA_MASK
	.align		4
.L_13:
        /*0038*/ 	.byte	0x03, 0x50
        /*003a*/ 	.short	0x0000


	//----- nvinfo : EIATTR_MAXREG_COUNT
	.align		4
        /*003c*/ 	.byte	0x03, 0x1b
        /*003e*/ 	.short	0x0020


	//----- nvinfo : EIATTR_NUM_BARRIERS
	.align		4
        /*0040*/ 	.byte	0x02, 0x4c
        /*0042*/ 	.byte	0x01
	.zero		1


	//----- nvinfo : EIATTR_MERCURY_ISA_VERSION
	.align		4
        /*0044*/ 	.byte	0x03, 0x5f
        /*0046*/ 	.short	0x0101


	//----- nvinfo : EIATTR_VRC_CTA_INIT_COUNT
	.align		4
        /*0048*/ 	.byte	0x02, 0x4a
	.zero		1
	.zero		1


	//----- nvinfo : EIATTR_EXIT_INSTR_OFFSETS
	.align		4
        /*004c*/ 	.byte	0x04, 0x1c
        /*004e*/ 	.short	(.L_15 - .L_14)


	//   ....[0]....
.L_14:
        /*0050*/ 	.word	0x00000a50


	//   ....[1]....
        /*0054*/ 	.word	0x00000be0


	//----- nvinfo : EIATTR_MAX_THREADS
	.align		4
.L_15:
        /*0058*/ 	.byte	0x04, 0x05
        /*005a*/ 	.short	(.L_17 - .L_16)
.L_16:
        /*005c*/ 	.word	0x00000400
        /*0060*/ 	.word	0x00000001
        /*0064*/ 	.word	0x00000001


	//----- nvinfo : EIATTR_CRS_STACK_SIZE
	.align		4
.L_17:
        /*0068*/ 	.byte	0x04, 0x1e
        /*006a*/ 	.short	(.L_19 - .L_18)
.L_18:
        /*006c*/ 	.word	0x00000000


	//----- nvinfo : EIATTR_CBANK_PARAM_SIZE
	.align		4
.L_19:
        /*0070*/ 	.byte	0x03, 0x19
        /*0072*/ 	.short	0x0014


	//----- nvinfo : EIATTR_PARAM_CBANK
	.align		4
        /*0074*/ 	.byte	0x04, 0x0a
        /*0076*/ 	.short	(.L_21 - .L_20)
	.align		4
.L_20:
        /*0078*/ 	.word	index@(.nv.constant0._Z16life_step_kernelILi32ELi32EEvPKhPhi)
        /*007c*/ 	.short	0x0380
        /*007e*/ 	.short	0x0014


	//----- nvinfo : EIATTR_SW_WAR
	.align		4
.L_21:
        /*0080*/ 	.byte	0x04, 0x36
        /*0082*/ 	.short	(.L_23 - .L_22)
.L_22:
        /*0084*/ 	.word	0x00000008
.L_23:


//--------------------- .nv.callgraph             --------------------------
	.section	.nv.callgraph,"",@"SHT_CUDA_CALLGRAPH"
	.align	4
	.sectionentsize	8
	.align		4
        /*0000*/ 	.word	0x00000000
	.align		4
        /*0004*/ 	.word	0xffffffff
	.align		4
        /*0008*/ 	.word	0x00000000
	.align		4
        /*000c*/ 	.word	0xfffffffe
	.align		4
        /*0010*/ 	.word	0x00000000
	.align		4
        /*0014*/ 	.word	0xfffffffd
	.align		4
        /*0018*/ 	.word	0x00000000
	.align		4
        /*001c*/ 	.word	0xfffffffc


//--------------------- .text._Z16life_step_kernelILi32ELi32EEvPKhPhi --------------------------
	.section	.text._Z16life_step_kernelILi32ELi32EEvPKhPhi,"ax",@progbits
	.align	128
        .global         _Z16life_step_kernelILi32ELi32EEvPKhPhi
        .type           _Z16life_step_kernelILi32ELi32EEvPKhPhi,@function
        .size           _Z16life_step_kernelILi32ELi32EEvPKhPhi,(.L_x_31 - _Z16life_step_kernelILi32ELi32EEvPKhPhi)
        .other          _Z16life_step_kernelILi32ELi32EEvPKhPhi,@"STO_CUDA_ENTRY STV_DEFAULT"
_Z16life_step_kernelILi32ELi32EEvPKhPhi:
.text._Z16life_step_kernelILi32ELi32EEvPKhPhi:
[----:B------:R-:W-:Y:S01]  /*0000*/  LDC R1, c[0x0][0x37c] ;  /* 0x0000df00ff017b82 */ /* 0x000fe20000000800 */
[----:B------:R-:W0:Y:S01]  /*0010*/  S2R R3, SR_CTAID.X ;  /* 0x0000000000037919 */ /* 0x000e220000002500 */
[----:B------:R-:W1:Y:S01]  /*0020*/  LDCU UR8, c[0x0][0x390] ;  /* 0x00007200ff0877ac */ /* 0x000e620008000800 */
[----:B------:R-:W-:Y:S01]  /*0030*/  PRMT R11, RZ, 0x7610, R11 ;  /* 0x00007610ff0b7816 */ /* 0x000fe2000000000b */
[----:B------:R-:W0:Y:S01]  /*0040*/  S2R R4, SR_TID.X ;  /* 0x0000000000047919 */ /* 0x000e220000002100 */
[----:B------:R-:W2:Y:S01]  /*0050*/  LDCU.64 UR6, c[0x0][0x358] ;  /* 0x00006b00ff0677ac */ /* 0x000ea20008000a00 */
[----:B------:R-:W3:Y:S01]  /*0060*/  S2R R5, SR_TID.Y ;  /* 0x0000000000057919 */ /* 0x000ee20000002200 */
[----:B------:R-:W3:Y:S01]  /*0070*/  S2R R2, SR_CTAID.Y ;  /* 0x0000000000027919 */ /* 0x000ee20000002600 */
[----:B0-----:R-:W-:Y:S02]  /*0080*/  IMAD R0, R3, 0x20, R4 ;  /* 0x0000002003007824 */ /* 0x001fe400078e0204 */
[----:B---3--:R-:W-:-:S05]  /*0090*/  IMAD R3, R2, 0x20, R5 ;  /* 0x0000002002037824 */ /* 0x008fca00078e0205 */
[----:B------:R-:W-:-:S04]  /*00a0*/  VIMNMX R6, PT, PT, R0, R3, !PT ;  /* 0x0000000300067248 */ /* 0x000fc80007fe0100 */
[----:B-1----:R-:W-:-:S13]  /*00b0*/  ISETP.GE.AND P0, PT, R6, UR8, PT ;  /* 0x0000000806007c0c */ /* 0x002fda000bf06270 */
[----:B------:R-:W0:Y:S01]  /*00c0*/  @!P0 LDC.64 R8, c[0x0][0x380] ;  /* 0x0000e000ff088b82 */ /* 0x000e220000000a00 */
[----:B------:R-:W-:-:S05]  /*00d0*/  @!P0 IMAD R2, R3, UR8, R0 ;  /* 0x0000000803028c24 */ /* 0x000fca000f8e0200 */
[----:B0-----:R-:W-:-:S04]  /*00e0*/  @!P0 IADD3 R8, P1, PT, R2, R8, RZ ;  /* 0x0000000802088210 */ /* 0x001fc80007f3e0ff */
[----:B------:R-:W-:-:S05]  /*00f0*/  @!P0 LEA.HI.X.SX32 R9, R2, R9, 0x1, P1 ;  /* 0x0000000902098211 */ /* 0x000fca00008f0eff */
[----:B--2---:R-:W2:Y:S01]  /*0100*/  @!P0 LDG.E.U8.CONSTANT R11, desc[UR6][R8.64] ;  /* 0x00000006080b8981 */ /* 0x004ea2000c1e9100 */
[----:B------:R-:W0:Y:S01]  /*0110*/  S2UR UR5, SR_CgaCtaId ;  /* 0x00000000000579c3 */ /* 0x000e220000008800 */
[----:B------:R-:W-:Y:S01]  /*0120*/  UMOV UR4, 0x400 ;  /* 0x0000040000047882 */ /* 0x000fe20000000000 */
[----:B------:R-:W-:Y:S01]  /*0130*/  ISETP.NE.AND P0, PT, R5, RZ, PT ;  /* 0x000000ff0500720c */ /* 0x000fe20003f05270 */
[----:B------:R-:W-:Y:S01]  /*0140*/  BSSY.RECONVERGENT B0, `(.L_x_0) ;  /* 0x0000028000007945 */ /* 0x000fe20003800200 */
[----:B------:R-:W-:Y:S01]  /*0150*/  ISETP.GE.AND P2, PT, R6, UR8, PT ;  /* 0x0000000806007c0c */ /* 0x000fe2000bf46270 */
[----:B0-----:R-:W-:-:S06]  /*0160*/  ULEA UR4, UR5, UR4, 0x18 ;  /* 0x0000000405047291 */ /* 0x001fcc000f8ec0ff */
[----:B------:R-:W-:-:S04]  /*0170*/  IMAD.U32 R2, RZ, RZ, UR4 ;  /* 0x00000004ff027e24 */ /* 0x000fc8000f8e00ff */
[----:B------:R-:W-:-:S04]  /*0180*/  IMAD R7, R5, 0x22, R2 ;  /* 0x0000002205077824 */ /* 0x000fc800078e0202 */
[----:B------:R-:W-:-:S05]  /*0190*/  IMAD.IADD R2, R7, 0x1, R4 ;  /* 0x0000000107027824 */ /* 0x000fca00078e0204 */
[----:B--2---:R0:W-:Y:S01]  /*01a0*/  STS.U8 [R2+0x23], R11 ;  /* 0x0000230b02007388 */ /* 0x0041e20000000000 */
[----:B------:R-:W-:Y:S05]  /*01b0*/  @P0 BRA `(.L_x_1) ;  /* 0x00000000003c0947 */ /* 0x000fea0003800000 */
[----:B------:R-:W-:Y:S01]  /*01c0*/  ISETP.GE.AND P0, PT, R0, UR8, PT ;  /* 0x0000000800007c0c */ /* 0x000fe2000bf06270 */
[----:B------:R-:W-:Y:S01]  /*01d0*/  BSSY.RECONVERGENT B1, `(.L_x_2) ;  /* 0x000000a000017945 */ /* 0x000fe20003800200 */
[----:B------:R-:W-:Y:S02]  /*01e0*/  PRMT R9, RZ, 0x7610, R9 ;  /* 0x00007610ff097816 */ /* 0x000fe40000000009 */
[----:B------:R-:W-:-:S13]  /*01f0*/  ISETP.EQ.OR P0, PT, R3, RZ, P0 ;  /* 0x000000ff0300720c */ /* 0x000fda0000702670 */
[----:B------:R-:W-:Y:S05]  /*0200*/  @P0 BRA `(.L_x_3) ;  /* 0x0000000000180947 */ /* 0x000fea0003800000 */
[----:B------:R-:W1:Y:S01]  /*0210*/  LDCU.64 UR10, c[0x0][0x380] ;  /* 0x00007000ff0a77ac */ /* 0x000e620008000a00 */
[----:B------:R-:W-:-:S04]  /*0220*/  VIADD R9, R3, 0xffffffff ;  /* 0xffffffff03097836 */ /* 0x000fc80000000000 */
[----:B------:R-:W-:-:S05]  /*0230*/  IMAD R9, R9, UR8, R0 ;  /* 0x0000000809097c24 */ /* 0x000fca000f8e0200 */
[----:B-1----:R-:W-:-:S04]  /*0240*/  IADD3 R8, P0, PT, R9, UR10, RZ ;  /* 0x0000000a09087c10 */ /* 0x002fc8000ff1e0ff */
[----:B------:R-:W-:-:S06]  /*0250*/  LEA.HI.X.SX32 R9, R9, UR11, 0x1, P0 ;  /* 0x0000000b09097c11 */ /* 0x000fcc00080f0eff */
[----:B------:R1:W5:Y:S03]  /*0260*/  LDG.E.U8.CONSTANT R9, desc[UR6][R8.64] ;  /* 0x0000000608097981 */ /* 0x000366000c1e9100 */
.L_x_3:
[----:B------:R-:W-:Y:S05]  /*0270*/  BSYNC.RECONVERGENT B1 ;  /* 0x0000000000017941 */ /* 0x000fea0003800200 */
.L_x_2:
[----:B-----5:R2:W-:Y:S01]  /*0280*/  STS.U8 [R4+UR4+0x1], R9 ;  /* 0x0000010904007988 */ /* 0x0205e20008000004 */
[----:B------:R-:W-:Y:S01]  /*0290*/  PLOP3.LUT P0, PT, PT, PT, PT, 0x8, 0x80 ;  /* 0x000000000080781c */ /* 0x000fe20003f0e170 */
[----:B------:R-:W-:-:S12]  /*02a0*/  BRA `(.L_x_4) ;  /* 0x0000000000447947 */ /* 0x000fd80003800000 */
.L_x_1:
[----:B------:R-:W-:Y:S02]  /*02b0*/  ISETP.NE.AND P1, PT, R5, 0x1f, PT ;  /* 0x0000001f0500780c */ /* 0x000fe40003f25270 */
[----:B------:R-:W-:-:S11]  /*02c0*/  PLOP3.LUT P0, PT, PT, PT, PT, 0x8, 0x80 ;  /* 0x000000000080781c */ /* 0x000fd60003f0e170 */
[----:B------:R-:W-:Y:S05]  /*02d0*/  @P1 BRA `(.L_x_4) ;  /* 0x0000000000381947 */ /* 0x000fea0003800000 */
[----:B------:R-:W-:Y:S01]  /*02e0*/  VIADD R9, R3, 0x1 ;  /* 0x0000000103097836 */ /* 0x000fe20000000000 */
[----:B------:R-:W-:Y:S01]  /*02f0*/  BSSY.RECONVERGENT B1, `(.L_x_5) ;  /* 0x000000a000017945 */ /* 0x000fe20003800200 */
[----:B0-----:R-:W-:-:S03]  /*0300*/  PRMT R11, RZ, 0x7610, R11 ;  /* 0x00007610ff0b7816 */ /* 0x001fc6000000000b */
[----:B------:R-:W-:-:S04]  /*0310*/  VIMNMX R6, PT, PT, R0, R9, !PT ;  /* 0x0000000900067248 */ /* 0x000fc80007fe0100 */
[----:B------:R-:W-:-:S13]  /*0320*/  ISETP.GE.AND P0, PT, R6, UR8, PT ;  /* 0x0000000806007c0c */ /* 0x000fda000bf06270 */
[----:B------:R-:W-:Y:S05]  /*0330*/  @P0 BRA `(.L_x_6) ;  /* 0x0000000000140947 */ /* 0x000fea0003800000 */
[----:B------:R-:W0:Y:S01]  /*0340*/  LDCU.64 UR10, c[0x0][0x380] ;  /* 0x00007000ff0a77ac */ /* 0x000e220008000a00 */
[----:B------:R-:W-:-:S05]  /*0350*/  IMAD R9, R9, UR8, R0 ;  /* 0x0000000809097c24 */ /* 0x000fca000f8e0200 */
[----:B0-----:R-:W-:-:S04]  /*0360*/  IADD3 R8, P0, PT, R9, UR10, RZ ;  /* 0x0000000a09087c10 */ /* 0x001fc8000ff1e0ff */
[----:B------:R-:W-:-:S05]  /*0370*/  LEA.HI.X.SX32 R9, R9, UR11, 0x1, P0 ;  /* 0x0000000b09097c11 */ /* 0x000fca00080f0eff */
[----:B------:R0:W5:Y:S04]  /*0380*/  LDG.E.U8.CONSTANT R11, desc[UR6][R8.64] ;  /* 0x00000006080b7981 */ /* 0x000168000c1e9100 */
.L_x_6:
[----:B------:R-:W-:Y:S05]  /*0390*/  BSYNC.RECONVERGENT B1 ;  /* 0x0000000000017941 */ /* 0x000fea0003800200 */
.L_x_5:
[----:B-----5:R3:W-:Y:S01]  /*03a0*/  STS.U8 [R4+UR4+0x463], R11 ;  /* 0x0004630b04007988 */ /* 0x0207e20008000004 */
[----:B------:R-:W-:-:S13]  /*03b0*/  PLOP3.LUT P0, PT, PT, PT, PT, 0x80, 0x8 ;  /* 0x000000000008781c */ /* 0x000fda0003f0f070 */
.L_x_4:
[----:B------:R-:W-:Y:S05]  /*03c0*/  BSYNC.RECONVERGENT B0 ;  /* 0x0000000000007941 */ /* 0x000fea0003800200 */
.L_x_0:
[----:B------:R-:W-:Y:S01]  /*03d0*/  ISETP.NE.AND P1, PT, R4, RZ, PT ;  /* 0x000000ff0400720c */ /* 0x000fe20003f25270 */
[----:B------:R-:W-:-:S12]  /*03e0*/  BSSY.RECONVERGENT B0, `(.L_x_7) ;  /* 0x0000023000007945 */ /* 0x000fd80003800200 */
[----:B------:R-:W-:Y:S05]  /*03f0*/  @P1 BRA `(.L_x_8) ;  /* 0x00000000003c1947 */ /* 0x000fea0003800000 */
[----:B------:R-:W-:Y:S01]  /*0400*/  ISETP.GE.AND P1, PT, R3, UR8, PT ;  /* 0x0000000803007c0c */ /* 0x000fe2000bf26270 */
[----:B------:R-:W-:Y:S01]  /*0410*/  BSSY.RECONVERGENT B1, `(.L_x_9) ;  /* 0x000000a000017945 */ /* 0x000fe20003800200 */
[----:B01----:R-:W-:Y:S02]  /*0420*/  PRMT R8, RZ, 0x7610, R8 ;  /* 0x00007610ff087816 */ /* 0x003fe40000000008 */
[----:B------:R-:W-:-:S13]  /*0430*/  ISETP.LT.OR P1, PT, R0, 0x1, P1 ;  /* 0x000000010000780c */ /* 0x000fda0000f21670 */
[----:B------:R-:W-:Y:S05]  /*0440*/  @P1 BRA `(.L_x_10) ;  /* 0x0000000000181947 */ /* 0x000fea0003800000 */
[----:B------:R-:W0:Y:S01]  /*0450*/  LDCU.64 UR10, c[0x0][0x380] ;  /* 0x00007000ff0a77ac */ /* 0x000e220008000a00 */
[----:B------:R-:W-:-:S04]  /*0460*/  IMAD R8, R3, UR8, R0 ;  /* 0x0000000803087c24 */ /* 0x000fc8000f8e0200 */
[----:B------:R-:W-:-:S05]  /*0470*/  VIADD R8, R8, 0xffffffff ;  /* 0xffffffff08087836 */ /* 0x000fca0000000000 */
[----:B0-----:R-:W-:-:S05]  /*0480*/  IADD3 R8, P1, PT, R8, UR10, RZ ;  /* 0x0000000a08087c10 */ /* 0x001fca000ff3e0ff */
[----:B--2---:R-:W-:-:S05]  /*0490*/  IMAD.X R9, RZ, RZ, UR11, P1 ;  /* 0x0000000bff097e24 */ /* 0x004fca00088e06ff */
[----:B------:R0:W5:Y:S03]  /*04a0*/  LDG.E.U8.CONSTANT R8, desc[UR6][R8.64] ;  /* 0x0000000608087981 */ /* 0x000166000c1e9100 */
.L_x_10:
[----:B------:R-:W-:Y:S05]  /*04b0*/  BSYNC.RECONVERGENT B1 ;  /* 0x0000000000017941 */ /* 0x000fea0003800200 */
.L_x_9:
[----:B-----5:R1:W-:Y:S01]  /*04c0*/  STS.U8 [R7+0x22], R8 ;  /* 0x0000220807007388 */ /* 0x0203e20000000000 */
[----:B------:R-:W-:Y:S01]  /*04d0*/  PLOP3.LUT P1, PT, PT, PT, PT, 0x8, 0x80 ;  /* 0x000000000080781c */ /* 0x000fe20003f2e170 */
[----:B------:R-:W-:-:S12]  /*04e0*/  BRA `(.L_x_11) ;  /* 0x0000000000487947 */ /* 0x000fd80003800000 */
.L_x_8:
[----:B------:R-:W-:Y:S02]  /*04f0*/  ISETP.NE.AND P3, PT, R4, 0x1f, PT ;  /* 0x0000001f0400780c */ /* 0x000fe40003f65270 */
[----:B------:R-:W-:-:S11]  /*0500*/  PLOP3.LUT P1, PT, PT, PT, PT, 0x8, 0x80 ;  /* 0x000000000080781c */ /* 0x000fd60003f2e170 */
[----:B------:R-:W-:Y:S05]  /*0510*/  @P3 BRA `(.L_x_11) ;  /* 0x00000000003c3947 */ /* 0x000fea0003800000 */
[----:B------:R-:W-:Y:S01]  /*0520*/  VIADDMNMX R6, R0, 0x1, R3, !PT ;  /* 0x0000000100067846 */ /* 0x000fe20007800103 */
[----:B------:R-:W-:Y:S01]  /*0530*/  BSSY.RECONVERGENT B1, `(.L_x_12) ;  /* 0x000000b000017945 */ /* 0x000fe20003800200 */
[----:B01----:R-:W-:Y:S02]  /*0540*/  PRMT R8, RZ, 0x7610, R8 ;  /* 0x00007610ff087816 */ /* 0x003fe40000000008 */
[----:B------:R-:W-:-:S13]  /*0550*/  ISETP.GE.AND P1, PT, R6, UR8, PT ;  /* 0x0000000806007c0c */ /* 0x000fda000bf26270 */
[----:B------:R-:W-:Y:S05]  /*0560*/  @P1 BRA `(.L_x_13) ;  /* 0x00000000001c1947 */ /* 0x000fea0003800000 */
[----:B------:R-:W0:Y:S01]  /*0570*/  LDCU.64 UR10, c[0x0][0x380] ;  /* 0x00007000ff0a77ac */ /* 0x000e220008000a00 */
[----:B--2---:R-:W-:Y:S01]  /*0580*/  IMAD R9, R3, UR8, RZ ;  /* 0x0000000803097c24 */ /* 0x004fe2000f8e02ff */
[----:B---3--:R-:W-:-:S04]  /*0590*/  SHF.R.S32.HI R11, RZ, 0x1f, R0 ;  /* 0x0000001fff0b7819 */ /* 0x008fc80000011400 */
[----:B------:R-:W-:Y:S02]  /*05a0*/  SHF.R.S32.HI R6, RZ, 0x1f, R9 ;  /* 0x0000001fff067819 */ /* 0x000fe40000011409 */
[----:B0-----:R-:W-:-:S04]  /*05b0*/  IADD3 R8, P1, P3, R9, UR10, R0 ;  /* 0x0000000a09087c10 */ /* 0x001fc8000fb3e000 */
[----:B------:R-:W-:-:S05]  /*05c0*/  IADD3.X R9, PT, PT, R6, UR11, R11, P1, P3 ;  /* 0x0000000b06097c10 */ /* 0x000fca0008fe640b */
[----:B------:R0:W5:Y:S04]  /*05d0*/  LDG.E.U8.CONSTANT R8, desc[UR6][R8.64+0x1] ;  /* 0x0000010608087981 */ /* 0x000168000c1e9100 */
.L_x_13:
[----:B------:R-:W-:Y:S05]  /*05e0*/  BSYNC.RECONVERGENT B1 ;  /* 0x0000000000017941 */ /* 0x000fea0003800200 */
.L_x_12:
[----:B-----5:R4:W-:Y:S01]  /*05f0*/  STS.U8 [R7+0x43], R8 ;  /* 0x0000430807007388 */ /* 0x0209e20000000000 */
[----:B------:R-:W-:-:S13]  /*0600*/  PLOP3.LUT P1, PT, PT, PT, PT, 0x80, 0x8 ;  /* 0x000000000008781c */ /* 0x000fda0003f2f070 */
.L_x_11:
[----:B------:R-:W-:Y:S05]  /*0610*/  BSYNC.RECONVERGENT B0 ;  /* 0x0000000000007941 */ /* 0x000fea0003800200 */
.L_x_7:
[----:B------:R-:W5:Y:S01]  /*0620*/  LDCU.64 UR10, c[0x0][0x380] ;  /* 0x00007000ff0a77ac */ /* 0x000f620008000a00 */
[----:B------:R-:W-:Y:S01]  /*0630*/  LOP3.LUT P3, RZ, R4, R5, RZ, 0xfc, !PT ;  /* 0x0000000504ff7212 */ /* 0x000fe2000786fcff */
[----:B-1--4-:R-:W-:Y:S01]  /*0640*/  VIADD R7, R3, 0xffffffff ;  /* 0xffffffff03077836 */ /* 0x012fe20000000000 */
[----:B0-2---:R-:W-:Y:S01]  /*0650*/  SHF.R.S32.HI R9, RZ, 0x1f, R0 ;  /* 0x0000001fff097819 */ /* 0x005fe20000011400 */
[----:B------:R-:W-:Y:S02]  /*0660*/  BSSY.RECONVERGENT B0, `(.L_x_14) ;  /* 0x000000e000007945 */ /* 0x000fe40003800200 */
[----:B------:R-:W-:-:S05]  /*0670*/  IMAD R7, R7, UR8, RZ ;  /* 0x0000000807077c24 */ /* 0x000fca000f8e02ff */
[--C-:B------:R-:W-:Y:S02]  /*0680*/  SHF.R.S32.HI R8, RZ, 0x1f, R7.reuse ;  /* 0x0000001fff087819 */ /* 0x100fe40000011407 */
[----:B-----5:R-:W-:-:S04]  /*0690*/  IADD3 R6, P4, P5, R0, UR10, R7 ;  /* 0x0000000a00067c10 */ /* 0x020fc8000fd9e007 */
[----:B------:R-:W-:Y:S01]  /*06a0*/  IADD3.X R7, PT, PT, R9, UR11, R8, P4, P5 ;  /* 0x0000000b09077c10 */ /* 0x000fe2000a7ea408 */
[----:B------:R-:W-:Y:S08]  /*06b0*/  @P3 BRA `(.L_x_15) ;  /* 0x0000000000203947 */ /* 0x000ff00003800000 */
[----:B------:R-:W-:Y:S01]  /*06c0*/  ISETP.NE.AND P3, PT, R3, RZ, PT ;  /* 0x000000ff0300720c */ /* 0x000fe20003f65270 */
[----:B------:R-:W-:Y:S01]  /*06d0*/  BSSY.RECONVERGENT B1, `(.L_x_16) ;  /* 0x0000005000017945 */ /* 0x000fe20003800200 */
[----:B------:R-:W-:Y:S02]  /*06e0*/  PRMT R8, RZ, 0x7610, R8 ;  /* 0x00007610ff087816 */ /* 0x000fe40000000008 */
[----:B------:R-:W-:-:S13]  /*06f0*/  ISETP.LT.OR P3, PT, R0, 0x1, !P3 ;  /* 0x000000010000780c */ /* 0x000fda0005f61670 */
[----:B------:R-:W-:Y:S05]  /*0700*/  @P3 BRA `(.L_x_17) ;  /* 0x0000000000043947 */ /* 0x000fea0003800000 */
[----:B------:R0:W5:Y:S02]  /*0710*/  LDG.E.U8.CONSTANT R8, desc[UR6][R6.64+-0x1] ;  /* 0xffffff0606087981 */ /* 0x000164000c1e9100 */
.L_x_17:
[----:B------:R-:W-:Y:S05]  /*0720*/  BSYNC.RECONVERGENT B1 ;  /* 0x0000000000017941 */ /* 0x000fea0003800200 */
.L_x_16:
[----:B-----5:R1:W-:Y:S02]  /*0730*/  STS.U8 [UR4], R8 ;  /* 0x00000008ff007988 */ /* 0x0203e40008000004 */
.L_x_15:
[----:B------:R-:W-:Y:S05]  /*0740*/  BSYNC.RECONVERGENT B0 ;  /* 0x0000000000007941 */ /* 0x000fea0003800200 */
.L_x_14:
[----:B------:R-:W-:Y:S01]  /*0750*/  ISETP.NE.OR P3, PT, R5, RZ, !P1 ;  /* 0x000000ff0500720c */ /* 0x000fe20004f65670 */
[----:B------:R-:W-:-:S12]  /*0760*/  BSSY.RECONVERGENT B0, `(.L_x_18) ;  /* 0x000000b000007945 */ /* 0x000fd80003800200 */
[----:B------:R-:W-:Y:S05]  /*0770*/  @P3 BRA `(.L_x_19) ;  /* 0x0000000000243947 */ /* 0x000fea0003800000 */
[----:B------:R-:W-:Y:S01]  /*0780*/  VIADD R5, R0, 0x1 ;  /* 0x0000000100057836 */ /* 0x000fe20000000000 */
[----:B------:R-:W-:Y:S01]  /*0790*/  ISETP.NE.AND P3, PT, R3, RZ, PT ;  /* 0x000000ff0300720c */ /* 0x000fe20003f65270 */
[----:B------:R-:W-:Y:S03]  /*07a0*/  BSSY.RECONVERGENT B1, `(.L_x_20) ;  /* 0x0000005000017945 */ /* 0x000fe60003800200 */
[----:B------:R-:W-:Y:S02]  /*07b0*/  ISETP.GE.OR P3, PT, R5, UR8, !P3 ;  /* 0x0000000805007c0c */ /* 0x000fe4000df66670 */
[----:B------:R-:W-:-:S11]  /*07c0*/  PRMT R5, RZ, 0x7610, R5 ;  /* 0x00007610ff057816 */ /* 0x000fd60000000005 */
[----:B------:R-:W-:Y:S05]  /*07d0*/  @P3 BRA `(.L_x_21) ;  /* 0x0000000000043947 */ /* 0x000fea0003800000 */
[----:B------:R2:W5:Y:S02]  /*07e0*/  LDG.E.U8.CONSTANT R5, desc[UR6][R6.64+0x1] ;  /* 0x0000010606057981 */ /* 0x000564000c1e9100 */
.L_x_21:
[----:B------:R-:W-:Y:S05]  /*07f0*/  BSYNC.RECONVERGENT B1 ;  /* 0x0000000000017941 */ /* 0x000fea0003800200 */
.L_x_20:
[----:B-----5:R4:W-:Y:S02]  /*0800*/  STS.U8 [UR4+0x21], R5 ;  /* 0x00002105ff007988 */ /* 0x0209e40008000004 */
.L_x_19:
[----:B------:R-:W-:Y:S05]  /*0810*/  BSYNC.RECONVERGENT B0 ;  /* 0x0000000000007941 */ /* 0x000fea0003800200 */
.L_x_18:
[----:B------:R-:W-:Y:S01]  /*0820*/  ISETP.NE.OR P3, PT, R4, RZ, !P0 ;  /* 0x000000ff0400720c */ /* 0x000fe20004765670 */
[----:B------:R-:W-:-:S12]  /*0830*/  BSSY.RECONVERGENT B0, `(.L_x_22) ;  /* 0x000000f000007945 */ /* 0x000fd80003800200 */
[----:B------:R-:W-:Y:S05]  /*0840*/  @P3 BRA `(.L_x_23) ;  /* 0x0000000000343947 */ /* 0x000fea0003800000 */
[----:B----4-:R-:W-:Y:S01]  /*0850*/  VIADD R5, R3, 0x1 ;  /* 0x0000000103057836 */ /* 0x010fe20000000000 */
[----:B------:R-:W-:Y:S01]  /*0860*/  BSSY.RECONVERGENT B1, `(.L_x_24) ;  /* 0x000000a000017945 */ /* 0x000fe20003800200 */
[----:B---3--:R-:W-:-:S03]  /*0870*/  PRMT R4, RZ, 0x7610, R4 ;  /* 0x00007610ff047816 */ /* 0x008fc60000000004 */
[----:B------:R-:W-:-:S04]  /*0880*/  ISETP.GE.AND P3, PT, R5, UR8, PT ;  /* 0x0000000805007c0c */ /* 0x000fc8000bf66270 */
[----:B------:R-:W-:-:S13]  /*0890*/  ISETP.LT.OR P3, PT, R0, 0x1, P3 ;  /* 0x000000010000780c */ /* 0x000fda0001f61670 */
[----:B------:R-:W-:Y:S05]  /*08a0*/  @P3 BRA `(.L_x_25) ;  /* 0x0000000000143947 */ /* 0x000fea0003800000 */
[----:B------:R-:W-:-:S04]  /*08b0*/  IMAD R4, R5, UR8, R0 ;  /* 0x0000000805047c24 */ /* 0x000fc8000f8e0200 */
[----:B------:R-:W-:-:S05]  /*08c0*/  VIADD R4, R4, 0xffffffff ;  /* 0xffffffff04047836 */ /* 0x000fca0000000000 */
[----:B------:R-:W-:-:S05]  /*08d0*/  IADD3 R4, P3, PT, R4, UR10, RZ ;  /* 0x0000000a04047c10 */ /* 0x000fca000ff7e0ff */
[----:B------:R-:W-:-:S05]  /*08e0*/  IMAD.X R5, RZ, RZ, UR11, P3 ;  /* 0x0000000bff057e24 */ /* 0x000fca00098e06ff */
[----:B------:R3:W5:Y:S03]  /*08f0*/  LDG.E.U8.CONSTANT R4, desc[UR6][R4.64] ;  /* 0x0000000604047981 */ /* 0x000766000c1e9100 */
.L_x_25:
[----:B------:R-:W-:Y:S05]  /*0900*/  BSYNC.RECONVERGENT B1 ;  /* 0x0000000000017941 */ /* 0x000fea0003800200 */
.L_x_24:
[----:B-----5:R4:W-:Y:S02]  /*0910*/  STS.U8 [UR4+0x462], R4 ;  /* 0x00046204ff007988 */ /* 0x0209e40008000004 */
.L_x_23:
[----:B------:R-:W-:Y:S05]  /*0920*/  BSYNC.RECONVERGENT B0 ;  /* 0x0000000000007941 */ /* 0x000fea0003800200 */
.L_x_22:
[----:B------:R-:W-:Y:S01]  /*0930*/  PLOP3.LUT P0, PT, P0, P1, PT, 0x80, 0x8 ;  /* 0x000000000008781c */ /* 0x000fe20000703070 */
[----:B------:R-:W-:-:S12]  /*0940*/  BSSY.RECONVERGENT B0, `(.L_x_26) ;  /* 0x000000f000007945 */ /* 0x000fd80003800200 */
[----:B------:R-:W-:Y:S05]  /*0950*/  @!P0 BRA `(.L_x_27) ;  /* 0x0000000000348947 */ /* 0x000fea0003800000 */
[----:B---34-:R-:W-:Y:S01]  /*0960*/  VIADD R5, R3, 0x1 ;  /* 0x0000000103057836 */ /* 0x018fe20000000000 */
[----:B------:R-:W-:Y:S04]  /*0970*/  BSSY.RECONVERGENT B1, `(.L_x_28) ;  /* 0x000000a000017945 */ /* 0x000fe80003800200 */
[----:B------:R-:W-:-:S04]  /*0980*/  VIADDMNMX R4, R0, 0x1, R5, !PT ;  /* 0x0000000100047846 */ /* 0x000fc80007800105 */
[----:B------:R-:W-:Y:S02]  /*0990*/  ISETP.GE.AND P0, PT, R4, UR8, PT ;  /* 0x0000000804007c0c */ /* 0x000fe4000bf06270 */
[----:B------:R-:W-:-:S11]  /*09a0*/  PRMT R4, RZ, 0x7610, R4 ;  /* 0x00007610ff047816 */ /* 0x000fd60000000004 */
[----:B------:R-:W-:Y:S05]  /*09b0*/  @P0 BRA `(.L_x_29) ;  /* 0x0000000000140947 */ /* 0x000fea0003800000 */
[----:B------:R-:W-:-:S05]  /*09c0*/  IMAD R5, R5, UR8, RZ ;  /* 0x0000000805057c24 */ /* 0x000fca000f8e02ff */
[----:B0-2---:R-:W-:Y:S02]  /*09d0*/  SHF.R.S32.HI R6, RZ, 0x1f, R5 ;  /* 0x0000001fff067819 */ /* 0x005fe40000011405 */
[----:B------:R-:W-:-:S04]  /*09e0*/  IADD3 R4, P0, P1, R5, UR10, R0 ;  /* 0x0000000a05047c10 */ /* 0x000fc8000f91e000 */
[----:B------:R-:W-:-:S05]  /*09f0*/  IADD3.X R5, PT, PT, R6, UR11, R9, P0, P1 ;  /* 0x0000000b06057c10 */ /* 0x000fca00087e2409 */
[----:B------:R3:W5:Y:S04]  /*0a00*/  LDG.E.U8.CONSTANT R4, desc[UR6][R4.64+0x1] ;  /* 0x0000010604047981 */ /* 0x000768000c1e9100 */
.L_x_29:
[----:B------:R-:W-:Y:S05]  /*0a10*/  BSYNC.RECONVERGENT B1 ;  /* 0x0000000000017941 */ /* 0x000fea0003800200 */
.L_x_28:
[----:B-----5:R4:W-:Y:S02]  /*0a20*/  STS.U8 [UR4+0x483], R4 ;  /* 0x00048304ff007988 */ /* 0x0209e40008000004 */
.L_x_27:
[----:B------:R-:W-:Y:S05]  /*0a30*/  BSYNC.RECONVERGENT B0 ;  /* 0x0000000000007941 */ /* 0x000fea0003800200 */
.L_x_26:
[----:B------:R-:W-:Y:S06]  /*0a40*/  BAR.SYNC.DEFER_BLOCKING 0x0 ;  /* 0x0000000000007b1d */ /* 0x000fec0000010000 */
[----:B------:R-:W-:Y:S05]  /*0a50*/  @P2 EXIT ;  /* 0x000000000000294d */ /* 0x000fea0003800000 */
[----:B---34-:R-:W-:Y:S01]  /*0a60*/  LDS.U8 R4, [R2] ;  /* 0x0000000002047984 */ /* 0x018fe20000000000 */
[----:B------:R-:W3:Y:S03]  /*0a70*/  LDCU.64 UR4, c[0x0][0x388] ;  /* 0x00007100ff0477ac */ /* 0x000ee60008000a00 */
[----:B------:R-:W-:Y:S04]  /*0a80*/  LDS.U8 R5, [R2+0x1] ;  /* 0x0000010002057984 */ /* 0x000fe80000000000 */
[----:B0-2---:R-:W0:Y:S04]  /*0a90*/  LDS.U8 R6, [R2+0x2] ;  /* 0x0000020002067984 */ /* 0x005e280000000000 */
[----:B------:R-:W-:Y:S04]  /*0aa0*/  LDS.U8 R7, [R2+0x22] ;  /* 0x0000220002077984 */ /* 0x000fe80000000000 */
[----:B-1----:R-:W1:Y:S04]  /*0ab0*/  LDS.U8 R8, [R2+0x24] ;  /* 0x0000240002087984 */ /* 0x002e680000000000 */
[----:B------:R-:W-:Y:S04]  /*0ac0*/  LDS.U8 R9, [R2+0x44] ;  /* 0x0000440002097984 */ /* 0x000fe80000000000 */
[----:B------:R-:W2:Y:S04]  /*0ad0*/  LDS.U8 R10, [R2+0x45] ;  /* 0x00004500020a7984 */ /* 0x000ea80000000000 */
[----:B------:R-:W4:Y:S04]  /*0ae0*/  LDS.U8 R11, [R2+0x46] ;  /* 0x00004600020b7984 */ /* 0x000f280000000000 */
[----:B------:R-:W5:Y:S01]  /*0af0*/  LDS.U8 R12, [R2+0x23] ;  /* 0x00002300020c7984 */ /* 0x000f620000000000 */
[----:B0-----:R-:W-:Y:S01]  /*0b00*/  IADD3 R4, PT, PT, R6, R5, R4 ;  /* 0x0000000506047210 */ /* 0x001fe20007ffe004 */
[----:B------:R-:W-:-:S03]  /*0b10*/  IMAD R5, R3, UR8, R0 ;  /* 0x0000000803057c24 */ /* 0x000fc6000f8e0200 */
[----:B-1----:R-:W-:-:S04]  /*0b20*/  IADD3 R4, PT, PT, R8, R4, R7 ;  /* 0x0000000408047210 */ /* 0x002fc80007ffe007 */
[----:B--2---:R-:W-:-:S05]  /*0b30*/  IADD3 R4, PT, PT, R10, R4, R9 ;  /* 0x000000040a047210 */ /* 0x004fca0007ffe009 */
[----:B----4-:R-:W-:Y:S01]  /*0b40*/  IMAD.IADD R4, R4, 0x1, R11 ;  /* 0x0000000104047824 */ /* 0x010fe200078e020b */
[----:B-----5:R-:W-:-:S04]  /*0b50*/  LOP3.LUT R12, R12, 0x1, RZ, 0xc0, !PT ;  /* 0x000000010c0c7812 */ /* 0x020fc800078ec0ff */
[C---:B------:R-:W-:Y:S02]  /*0b60*/  ISETP.NE.AND P0, PT, R4.reuse, 0x3, PT ;  /* 0x000000030400780c */ /* 0x040fe40003f05270 */
[----:B------:R-:W-:Y:S02]  /*0b70*/  ISETP.NE.AND P1, PT, R4, 0x2, PT ;  /* 0x000000020400780c */ /* 0x000fe40003f25270 */
[C---:B---3--:R-:W-:Y:S02]  /*0b80*/  IADD3 R4, P2, PT, R5.reuse, UR4, RZ ;  /* 0x0000000405047c10 */ /* 0x048fe4000ff5e0ff */
[----:B------:R-:W-:Y:S02]  /*0b90*/  SEL R0, RZ, 0x1, P0 ;  /* 0x00000001ff007807 */ /* 0x000fe40000000000 */
[----:B------:R-:W-:Y:S02]  /*0ba0*/  SEL R3, R12, RZ, !P1 ;  /* 0x000000ff0c037207 */ /* 0x000fe40004800000 */
[----:B------:R-:W-:-:S02]  /*0bb0*/  LEA.HI.X.SX32 R5, R5, UR5, 0x1, P2 ;  /* 0x0000000505057c11 */ /* 0x000fc400090f0eff */
[----:B------:R-:W-:-:S05]  /*0bc0*/  LOP3.LUT R3, R3, R0, RZ, 0xfc, !PT ;  /* 0x0000000003037212 */ /* 0x000fca00078efcff */
[----:B------:R-:W-:Y:S01]  /*0bd0*/  STG.E.U8 desc[UR6][R4.64], R3 ;  /* 0x0000000304007986 */ /* 0x000fe2000c101106 */
[----:B------:R-:W-:Y:S05]  /*0be0*/  EXIT ;  /* 0x000000000000794d */ /* 0x000fea0003800000 */
.L_x_30:
[----:B------:R-:W-:-:S00]  /*0bf0*/  BRA `(.L_x_30) ;  /* 0xfffffffc00fc7947 */ /* 0x000fc0000383ffff */
[----:B------:R-:W-:-:S00]  /*0c00*/  NOP ;  /* 0x0000000000007918 */ /* 0x000fc00000000000 */
[----:B------:R-:W-:-:S00]  /*0c10*/  NOP ;  /* 0x0000000000007918 */ /* 0x000fc00000000000 */
[----:B------:R-:W-:-:S00]  /*0c20*/  NOP ;  /* 0x0000000000007918 */ /* 0x000fc00000000000 */
[----:B------:R-:W-:-:S00]  /*0c30*/  NOP ;  /* 0x0000000000007918 */ /* 0x000fc00000000000 */
[----:B------:R-:W-:-:S00]  /*0c40*/  NOP ;  /* 0x0000000000007918 */ /* 0x000fc00000000000 */
[----:B------:R-:W-:-:S00]  /*0c50*/  NOP ;  /* 0x0000000000007918 */ /* 0x000fc00000000000 */
[----:B------:R-:W-:-:S00]  /*0c60*/  NOP ;  /* 0x0000000000007918 */ /* 0x000fc00000000000 */
[----:B------:R-:W-:-:S00]  /*0c70*/  NOP ;  /* 0x0000000000007918 */ /* 0x000fc00000000000 */
.L_x_31:


//--------------------- .nv.shared._Z16life_step_kernelILi32ELi32EEvPKhPhi --------------------------
	.section	.nv.shared._Z16life_step_kernelILi32ELi32EEvPKhPhi,"aw",@nobits
	.sectionflags	@""
.nv.shared._Z16life_step_kernelILi32ELi32EEvPKhPhi:
	.zero		2180


//--------------------- .nv.shared.reserved.0     --------------------------
	.section	.nv.shared.reserved.0,"aw",@nobits
	.weak		__nv_reservedSMEM_offset_0_alias
	.size		__nv_reservedSMEM_offset_0_alias, 0, 64
	.other		__nv_reservedSMEM_offset_0_alias,@"STO_CUDA_RESERVED_SHARED STV_DEFAULT"
__nv_reservedSMEM_offset_0_alias:
	.zero		0
	.zero		64


//--------------------- .nv.constant0._Z16life_step_kernelILi32ELi32EEvPKhPhi --------------------------
	.section	.nv.constant0._Z16life_step_kernelILi32ELi32EEvPKhPhi,"a",@progbits
	.sectionflags	@""
	.align	4
.nv.constant0._Z16life_step_kernelILi32ELi32EEvPKhPhi:
	.zero		916


//--------------------- SYMBOLS --------------------------

	.type		.nv.reservedSmem.offset0,@object
	.size		.nv.reservedSmem.offset0,0x4
	.type		.nv.reservedSmem.cap,@object
	.size		.nv.reservedSmem.cap,0x4
